	.headerflags	@"EF_CUDA_TEXMODE_UNIFIED EF_CUDA_64BIT_ADDRESS EF_CUDA_ACCELERATORS EF_CUDA_SM90 EF_CUDA_VIRTUAL_SM(EF_CUDA_SM90)"
	.elftype	@"ET_EXEC"


//--------------------- .nv.info                  --------------------------
	.section	.nv.info,"",@"SHT_CUDA_INFO"
	.align	4


	//----- nvinfo : EIATTR_REGCOUNT
	.align		4
        /*0000*/ 	.byte	0x04, 0x2f
        /*0002*/ 	.short	(.L_3 - .L_2)
	.align		4
.L_2:
        /*0004*/ 	.word	index@(triton_poi_fused__native_batch_norm_legit_no_training_hardtanh_35)
        /*0008*/ 	.word	0x00000010


	//----- nvinfo : EIATTR_MIN_STACK_SIZE
	.align		4
.L_3:
        /*000c*/ 	.byte	0x04, 0x12
        /*000e*/ 	.short	(.L_5 - .L_4)
	.align		4
.L_4:
        /*0010*/ 	.word	index@(triton_poi_fused__native_batch_norm_legit_no_training_hardtanh_35)
        /*0014*/ 	.word	0x00000000


	//----- nvinfo : EIATTR_FRAME_SIZE
	.align		4
.L_5:
        /*0018*/ 	.byte	0x04, 0x11
        /*001a*/ 	.short	(.L_7 - .L_6)
	.align		4
.L_6:
        /*001c*/ 	.word	index@(triton_poi_fused__native_batch_norm_legit_no_training_hardtanh_35)
        /*0020*/ 	.word	0x00000000


	//----- nvinfo : EIATTR_MIN_STACK_SIZE
	.align		4
.L_7:
        /*0024*/ 	.byte	0x04, 0x12
        /*0026*/ 	.short	(.L_9 - .L_8)
	.align		4
.L_8:
        /*0028*/ 	.word	index@(triton_poi_fused__native_batch_norm_legit_no_training_hardtanh_35)
        /*002c*/ 	.word	0x00000000
.L_9:


//--------------------- .nv.info.triton_poi_fused__native_batch_norm_legit_no_training_hardtanh_35 --------------------------
	.section	.nv.info.triton_poi_fused__native_batch_norm_legit_no_training_hardtanh_35,"",@"SHT_CUDA_INFO"
	.sectionflags	@""
	.align	4


	//----- nvinfo : EIATTR_CUDA_API_VERSION
	.align		4
        /*0000*/ 	.byte	0x04, 0x37
        /*0002*/ 	.short	(.L_11 - .L_10)
.L_10:
        /*0004*/ 	.word	0x0000007c


	//----- nvinfo : EIATTR_KPARAM_INFO
	.align		4
.L_11:
        /*0008*/ 	.byte	0x04, 0x17
        /*000a*/ 	.short	(.L_13 - .L_12)
.L_12:
        /*000c*/ 	.word	0x00000000
        /*0010*/ 	.short	0x0006
        /*0012*/ 	.short	0x0030
        /*0014*/ 	.byte	0x00, 0xf0, 0x11, 0x00


	//----- nvinfo : EIATTR_KPARAM_INFO
	.align		4
.L_13:
        /*0018*/ 	.byte	0x04, 0x17
        /*001a*/ 	.short	(.L_15 - .L_14)
.L_14:
        /*001c*/ 	.word	0x00000000
        /*0020*/ 	.short	0x0005
        /*0022*/ 	.short	0x0028
        /*0024*/ 	.byte	0x00, 0xf4, 0x21, 0x00


	//----- nvinfo : EIATTR_KPARAM_INFO
	.align		4
.L_15:
        /*0028*/ 	.byte	0x04, 0x17
        /*002a*/ 	.short	(.L_17 - .L_16)
.L_16:
        /*002c*/ 	.word	0x00000000
        /*0030*/ 	.short	0x0004
        /*0032*/ 	.short	0x0020
        /*0034*/ 	.byte	0x00, 0xf4, 0x21, 0x00


	//----- nvinfo : EIATTR_KPARAM_INFO
	.align		4
.L_17:
        /*0038*/ 	.byte	0x04, 0x17
        /*003a*/ 	.short	(.L_19 - .L_18)
.L_18:
        /*003c*/ 	.word	0x00000000
        /*0040*/ 	.short	0x0003
        /*0042*/ 	.short	0x0018
        /*0044*/ 	.byte	0x00, 0xf4, 0x21, 0x00


	//----- nvinfo : EIATTR_KPARAM_INFO
	.align		4
.L_19:
        /*0048*/ 	.byte	0x04, 0x17
        /*004a*/ 	.short	(.L_21 - .L_20)
.L_20:
        /*004c*/ 	.word	0x00000000
        /*0050*/ 	.short	0x0002
        /*0052*/ 	.short	0x0010
        /*0054*/ 	.byte	0x00, 0xf4, 0x21, 0x00


	//----- nvinfo : EIATTR_KPARAM_INFO
	.align		4
.L_21:
        /*0058*/ 	.byte	0x04, 0x17
        /*005a*/ 	.short	(.L_23 - .L_22)
.L_22:
        /*005c*/ 	.word	0x00000000
        /*0060*/ 	.short	0x0001
        /*0062*/ 	.short	0x0008
        /*0064*/ 	.byte	0x00, 0xf4, 0x21, 0x00


	//----- nvinfo : EIATTR_KPARAM_INFO
	.align		4
.L_23:
        /*0068*/ 	.byte	0x04, 0x17
        /*006a*/ 	.short	(.L_25 - .L_24)
.L_24:
        /*006c*/ 	.word	0x00000000
        /*0070*/ 	.short	0x0000
        /*0072*/ 	.short	0x0000
        /*0074*/ 	.byte	0x00, 0xf4, 0x21, 0x00


	//----- nvinfo : EIATTR_SPARSE_MMA_MASK
	.align		4
.L_25:
        /*0078*/ 	.byte	0x03, 0x50
        /*007a*/ 	.short	0x0000


	//----- nvinfo : EIATTR_MAXREG_COUNT
	.align		4
        /*007c*/ 	.byte	0x03, 0x1b
        /*007e*/ 	.short	0x00ff


	//----- nvinfo : EIATTR_EXIT_INSTR_OFFSETS
	.align		4
        /*0080*/ 	.byte	0x04, 0x1c
        /*0082*/ 	.short	(.L_27 - .L_26)


	//   ....[0]....
.L_26:
        /*0084*/ 	.word	0x000003b0


	//----- nvinfo : EIATTR_REQNTID
	.align		4
.L_27:
        /*0088*/ 	.byte	0x04, 0x10
        /*008a*/ 	.short	(.L_29 - .L_28)
.L_28:
        /*008c*/ 	.word	0x00000100
        /*0090*/ 	.word	0x00000001
        /*0094*/ 	.word	0x00000001


	//----- nvinfo : EIATTR_CBANK_PARAM_SIZE
	.align		4
.L_29:
        /*0098*/ 	.byte	0x03, 0x19
        /*009a*/ 	.short	0x0034


	//----- nvinfo : EIATTR_PARAM_CBANK
	.align		4
        /*009c*/ 	.byte	0x04, 0x0a
        /*009e*/ 	.short	(.L_31 - .L_30)
	.align		4
.L_30:
        /*00a0*/ 	.word	index@(.nv.constant0.triton_poi_fused__native_batch_norm_legit_no_training_hardtanh_35)
        /*00a4*/ 	.short	0x0210
        /*00a6*/ 	.short	0x0034


	//----- nvinfo : EIATTR_SW_WAR
	.align		4
.L_31:
        /*00a8*/ 	.byte	0x04, 0x36
        /*00aa*/ 	.short	(.L_33 - .L_32)
.L_32:
        /*00ac*/ 	.word	0x00000008
.L_33:


//--------------------- .nv.callgraph             --------------------------
	.section	.nv.callgraph,"",@"SHT_CUDA_CALLGRAPH"
	.align	4
	.sectionentsize	8
	.align		4
        /*0000*/ 	.word	0x00000000
	.align		4
        /*0004*/ 	.word	0xffffffff
	.align		4
        /*0008*/ 	.word	0x00000000
	.align		4
        /*000c*/ 	.word	0xfffffffe
	.align		4
        /*0010*/ 	.word	0x00000000
	.align		4
        /*0014*/ 	.word	0xfffffffd
	.align		4
        /*0018*/ 	.word	0x00000000
	.align		4
        /*001c*/ 	.word	0xfffffffc


//--------------------- .nv.constant4             --------------------------
	.section	.nv.constant4,"a",@progbits
	.align	8
	.align		8
.nv.constant4:
        /*0000*/ 	.dword	_$_str
	.align		8
        /*0008*/ 	.dword	_$_str_$_2


//--------------------- .text.triton_poi_fused__native_batch_norm_legit_no_training_hardtanh_35 --------------------------
	.section	.text.triton_poi_fused__native_batch_norm_legit_no_training_hardtanh_35,"ax",@progbits
	.align	128
        .global         triton_poi_fused__native_batch_norm_legit_no_training_hardtanh_35
        .type           triton_poi_fused__native_batch_norm_legit_no_training_hardtanh_35,@function
        .size           triton_poi_fused__native_batch_norm_legit_no_training_hardtanh_35,(.L_x_1 - triton_poi_fused__native_batch_norm_legit_no_training_hardtanh_35)
        .other          triton_poi_fused__native_batch_norm_legit_no_training_hardtanh_35,@"STO_CUDA_ENTRY STV_DEFAULT"
triton_poi_fused__native_batch_norm_legit_no_training_hardtanh_35:
.text.triton_poi_fused__native_batch_norm_legit_no_training_hardtanh_35:
[----:B------:R-:W-:Y:S01]  /*0000*/  LDC R1, c[0x0][0x28] ;  /* 0x00000a00ff017b82 */ /* 0x000fe20000000800 */
[----:B------:R-:W1:Y:S07]  /*0010*/  S2R R0, SR_TID.X ;  /* 0x0000000000007919 */ /* 0x000e6e0000002100 */
[----:B------:R-:W2:Y:S01]  /*0020*/  LDC.64 R6, c[0x0][0x220] ;  /* 0x00008800ff067b82 */ /* 0x000ea20000000a00 */
[----:B------:R-:W-:Y:S01]  /*0030*/  ULDC.64 UR4, c[0x0][0x208] ;  /* 0x0000820000047ab9 */ /* 0x000fe20000000a00 */
[----:B------:R-:W3:Y:S06]  /*0040*/  S2R R5, SR_CTAID.X ;  /* 0x0000000000057919 */ /* 0x000eec0000002500 */
[----:B------:R-:W4:Y:S08]  /*0050*/  LDC.64 R8, c[0x0][0x228] ;  /* 0x00008a00ff087b82 */ /* 0x000f300000000a00 */
[----:B------:R-:W5:Y:S01]  /*0060*/  LDC.64 R10, c[0x0][0x230] ;  /* 0x00008c00ff0a7b82 */ /* 0x000f620000000a00 */
[----:B-1----:R-:W-:Y:S01]  /*0070*/  IMAD.SHL.U32 R0, R0, 0x2, RZ ;  /* 0x0000000200007824 */ /* 0x002fe200078e00ff */
[----:B---3--:R-:W-:-:S04]  /*0080*/  SHF.R.S32.HI R3, RZ, 0x16, R5 ;  /* 0x00000016ff037819 */ /* 0x008fc80000011405 */
[----:B------:R-:W-:Y:S02]  /*0090*/  LOP3.LUT R0, R0, 0x1fe, RZ, 0xc0, !PT ;  /* 0x000001fe00007812 */ /* 0x000fe400078ec0ff */
[----:B------:R-:W-:-:S03]  /*00a0*/  SGXT R3, R3, 0x1 ;  /* 0x000000010303781a */ /* 0x000fc60000000200 */
[----:B------:R-:W-:Y:S02]  /*00b0*/  IMAD R0, R5, 0x200, R0 ;  /* 0x0000020005007824 */ /* 0x000fe400078e0200 */
[----:B------:R-:W1:Y:S03]  /*00c0*/  LDC.64 R4, c[0x0][0x218] ;  /* 0x00008600ff047b82 */ /* 0x000e660000000a00 */
[----:B------:R-:W-:-:S04]  /*00d0*/  LEA.HI R3, R3, R0, RZ, 0xa ;  /* 0x0000000003037211 */ /* 0x000fc800078f50ff */
[----:B------:R-:W-:-:S04]  /*00e0*/  SHF.R.S32.HI R3, RZ, 0xa, R3 ;  /* 0x0000000aff037819 */ /* 0x000fc80000011403 */
[----:B------:R-:W-:-:S04]  /*00f0*/  LEA.HI R2, R3, R3, RZ, 0x6 ;  /* 0x0000000303027211 */ /* 0x000fc800078f30ff */
[----:B------:R-:W-:-:S04]  /*0100*/  LOP3.LUT R2, R2, 0xffffffc0, RZ, 0xc0, !PT ;  /* 0xffffffc002027812 */ /* 0x000fc800078ec0ff */
[----:B------:R-:W-:Y:S02]  /*0110*/  IADD3 R13, R3, -R2, RZ ;  /* 0x80000002030d7210 */ /* 0x000fe40007ffe0ff */
[----:B------:R-:W3:Y:S03]  /*0120*/  LDC.64 R2, c[0x0][0x210] ;  /* 0x00008400ff027b82 */ /* 0x000ee60000000a00 */
[----:B--2---:R-:W-:-:S06]  /*0130*/  IMAD.WIDE R6, R13, 0x4, R6 ;  /* 0x000000040d067825 */ /* 0x004fcc00078e0206 */
[----:B------:R-:W2:Y:S01]  /*0140*/  LDG.E.EL R6, desc[UR4][R6.64] ;  /* 0x0000000406067981 */ /* 0x000ea2000c2e1900 */
[----:B-1----:R-:W-:-:S06]  /*0150*/  IMAD.WIDE R4, R13, 0x4, R4 ;  /* 0x000000040d047825 */ /* 0x002fcc00078e0204 */
[----:B------:R-:W2:Y:S01]  /*0160*/  LDG.E.EL R4, desc[UR4][R4.64] ;  /* 0x0000000404047981 */ /* 0x000ea2000c2e1900 */
[----:B---3--:R-:W-:-:S06]  /*0170*/  IMAD.WIDE R2, R0, 0x4, R2 ;  /* 0x0000000400027825 */ /* 0x008fcc00078e0202 */
[----:B------:R-:W3:Y:S01]  /*0180*/  LDG.E.64 R2, desc[UR4][R2.64] ;  /* 0x0000000402027981 */ /* 0x000ee2000c1e1b00 */
[----:B----4-:R-:W-:-:S04]  /*0190*/  IMAD.WIDE R8, R13, 0x4, R8 ;  /* 0x000000040d087825 */ /* 0x010fc800078e0208 */
[----:B-----5:R-:W-:Y:S02]  /*01a0*/  IMAD.WIDE R10, R13, 0x4, R10 ;  /* 0x000000040d0a7825 */ /* 0x020fe400078e020a */
[----:B------:R-:W4:Y:S04]  /*01b0*/  LDG.E.EL R8, desc[UR4][R8.64] ;  /* 0x0000000408087981 */ /* 0x000f28000c2e1900 */
[----:B------:R-:W4:Y:S01]  /*01c0*/  LDG.E.EL R11, desc[UR4][R10.64] ;  /* 0x000000040a0b7981 */ /* 0x000f22000c2e1900 */
[----:B------:R-:W-:Y:S02]  /*01d0*/  IMAD.MOV.U32 R12, RZ, RZ, 0x3e800000 ;  /* 0x3e800000ff0c7424 */ /* 0x000fe400078e00ff */
[----:B--2---:R-:W-:-:S04]  /*01e0*/  FADD R6, R6, 9.9999997473787516356e-06 ;  /* 0x3727c5ac06067421 */ /* 0x004fc80000000000 */
[----:B------:R-:W1:Y:S02]  /*01f0*/  MUFU.SQRT R7, R6 ;  /* 0x0000000600077308 */ /* 0x000e640000002000 */
[C---:B-1----:R-:W-:Y:S02]  /*0200*/  FSETP.GT.AND P0, PT, R7.reuse, 8.50705917302346158658e+37, PT ;  /* 0x7e8000000700780b */ /* 0x042fe40003f04000 */
[----:B------:R-:W-:-:S11]  /*0210*/  FSETP.GEU.AND P1, PT, R7, 1.175494350822287508e-38, PT ;  /* 0x008000000700780b */ /* 0x000fd60003f2e000 */
[----:B------:R-:W-:-:S04]  /*0220*/  @P0 FMUL R7, R7, 0.25 ;  /* 0x3e80000007070820 */ /* 0x000fc80000400000 */
[----:B------:R-:W-:-:S06]  /*0230*/  @!P1 FMUL R7, R7, 16777216 ;  /* 0x4b80000007079820 */ /* 0x000fcc0000400000 */
[----:B------:R-:W1:Y:S01]  /*0240*/  MUFU.RCP R7, R7 ;  /* 0x0000000700077308 */ /* 0x000e620000001000 */
[----:B------:R-:W-:Y:S01]  /*0250*/  FSEL R12, R12, 1, P0 ;  /* 0x3f8000000c0c7808 */ /* 0x000fe20000000000 */
[----:B---3--:R-:W-:-:S04]  /*0260*/  FADD R2, R2, -R4 ;  /* 0x8000000402027221 */ /* 0x008fc80000000000 */
[----:B------:R-:W-:Y:S01]  /*0270*/  @!P1 FMUL R12, R12, 16777216 ;  /* 0x4b8000000c0c9820 */ /* 0x000fe20000400000 */
[----:B------:R-:W-:-:S03]  /*0280*/  FADD R3, R3, -R4 ;  /* 0x8000000403037221 */ /* 0x000fc60000000000 */
[----:B-1----:R-:W-:-:S04]  /*0290*/  FMUL R12, R7, R12 ;  /* 0x0000000c070c7220 */ /* 0x002fc80000400000 */
[-C--:B------:R-:W-:Y:S01]  /*02a0*/  FMUL R4, R2, R12.reuse ;  /* 0x0000000c02047220 */ /* 0x080fe20000400000 */
[----:B------:R-:W-:Y:S02]  /*02b0*/  FMUL R12, R3, R12 ;  /* 0x0000000c030c7220 */ /* 0x000fe40000400000 */
[----:B------:R-:W1:Y:S01]  /*02c0*/  LDC.64 R2, c[0x0][0x238] ;  /* 0x00008e00ff027b82 */ /* 0x000e620000000a00 */
[C-C-:B----4-:R-:W-:Y:S01]  /*02d0*/  FFMA R4, R8.reuse, R4, R11.reuse ;  /* 0x0000000408047223 */ /* 0x150fe2000000000b */
[----:B------:R-:W-:-:S04]  /*02e0*/  FFMA R12, R8, R12, R11 ;  /* 0x0000000c080c7223 */ /* 0x000fc8000000000b */
[----:B------:R-:W-:Y:S02]  /*02f0*/  FSETP.GTU.AND P0, PT, R4, RZ, PT ;  /* 0x000000ff0400720b */ /* 0x000fe40003f0c000 */
[----:B------:R-:W-:Y:S02]  /*0300*/  FSETP.GTU.AND P1, PT, R12, RZ, PT ;  /* 0x000000ff0c00720b */ /* 0x000fe40003f2c000 */
[----:B------:R-:W-:Y:S02]  /*0310*/  FSEL R4, R4, RZ, P0 ;  /* 0x000000ff04047208 */ /* 0x000fe40000000000 */
[----:B------:R-:W-:Y:S02]  /*0320*/  FSEL R5, R12, RZ, P1 ;  /* 0x000000ff0c057208 */ /* 0x000fe40000800000 */
[----:B------:R-:W-:Y:S02]  /*0330*/  FSETP.GEU.AND P2, PT, R4, 6, PT ;  /* 0x40c000000400780b */ /* 0x000fe40003f4e000 */
[----:B------:R-:W-:-:S02]  /*0340*/  FSETP.GEU.AND P3, PT, R5, 6, PT ;  /* 0x40c000000500780b */ /* 0x000fc40003f6e000 */
[----:B------:R-:W-:Y:S02]  /*0350*/  FSETP.NAN.AND P0, PT, R4, R4, PT ;  /* 0x000000040400720b */ /* 0x000fe40003f08000 */
[----:B------:R-:W-:Y:S01]  /*0360*/  FSETP.NAN.AND P1, PT, R5, R5, PT ;  /* 0x000000050500720b */ /* 0x000fe20003f28000 */
[----:B-1----:R-:W-:-:S06]  /*0370*/  IMAD.WIDE R2, R0, 0x4, R2 ;  /* 0x0000000400027825 */ /* 0x002fcc00078e0202 */
[----:B------:R-:W-:Y:S02]  /*0380*/  @P2 SEL R4, R4, 0x40c00000, P0 ;  /* 0x40c0000004042807 */ /* 0x000fe40000000000 */
[----:B------:R-:W-:-:S05]  /*0390*/  @P3 SEL R5, R5, 0x40c00000, P1 ;  /* 0x40c0000005053807 */ /* 0x000fca0000800000 */
[----:B------:R-:W-:Y:S01]  /*03a0*/  STG.E.64 desc[UR4][R2.64], R4 ;  /* 0x0000000402007986 */ /* 0x000fe2000c101b04 */
[----:B------:R-:W-:Y:S05]  /*03b0*/  EXIT ;  /* 0x000000000000794d */ /* 0x000fea0003800000 */
.L_x_0:
[----:B------:R-:W-:-:S00]  /*03c0*/  BRA `(.L_x_0) ;  /* 0xfffffffc00fc7947 */ /* 0x000fc0000383ffff */
[----:B------:R-:W-:-:S00]  /*03d0*/  NOP ;  /* 0x0000000000007918 */ /* 0x000fc00000000000 */
        /* <DEDUP_REMOVED lines=10> */
.L_x_1:


//--------------------- .nv.global.init           --------------------------
	.section	.nv.global.init,"aw",@progbits
.nv.global.init:
	.type		_$_str,@object
	.size		_$_str,(_$_str_$_2 - _$_str)
_$_str:
        /*0000*/ 	.byte	0x5f, 0x5f, 0x43, 0x55, 0x44, 0x41, 0x5f, 0x46, 0x54, 0x5a, 0x00
	.type		_$_str_$_2,@object
	.size		_$_str_$_2,(.L_1 - _$_str_$_2)
_$_str_$_2:
        /*000b*/ 	.byte	0x5f, 0x5f, 0x43, 0x55, 0x44, 0x41, 0x5f, 0x50, 0x52, 0x45, 0x43, 0x5f, 0x53, 0x51, 0x52, 0x54
        /*001b*/ 	.byte	0x00
.L_1:


//--------------------- .nv.constant0.triton_poi_fused__native_batch_norm_legit_no_training_hardtanh_35 --------------------------
	.section	.nv.constant0.triton_poi_fused__native_batch_norm_legit_no_training_hardtanh_35,"a",@progbits
	.sectionflags	@""
	.align	4
.nv.constant0.triton_poi_fused__native_batch_norm_legit_no_training_hardtanh_35:
	.zero		580
